//
// Generated by NVIDIA NVVM Compiler
//
// Compiler Build ID: CL-29190527
// Cuda compilation tools, release 11.1, V11.1.105
// Based on LLVM 3.4svn
//

.version 7.1
.target sm_80
.address_size 64

	// .globl	Fused_Reciprocal_split_10025772447073167632_kernel0

.visible .entry Fused_Reciprocal_split_10025772447073167632_kernel0(
	.param .u64 Fused_Reciprocal_split_10025772447073167632_kernel0_param_0,
	.param .u64 Fused_Reciprocal_split_10025772447073167632_kernel0_param_1
)
{
	.reg .f32 	%f<3>;
	.reg .b64 	%rd<5>;


	ld.param.u64 	%rd1, [Fused_Reciprocal_split_10025772447073167632_kernel0_param_0];
	ld.param.u64 	%rd2, [Fused_Reciprocal_split_10025772447073167632_kernel0_param_1];
	cvta.to.global.u64 	%rd3, %rd2;
	cvta.to.global.u64 	%rd4, %rd1;
	ld.global.nc.f32 	%f1, [%rd4];
	rcp.rn.f32 	%f2, %f1;
	st.global.f32 	[%rd3], %f2;
	ret;
}




// ===== COMPILED SASS (sm_100) =====

	.target	sm_100

	.elftype	@"ET_EXEC"


//--------------------- .note.nv.tkinfo           --------------------------
	.section	.note.nv.tkinfo,"",@"SHT_NOTE"
	.sectionflags	@"SHF_NOTE_NV_TKINFO"
	.tkinfo
        /*0018*/ 	.word	0x00000002
        /*0030*/ 	.string	""
        /*0030*/ 	.string	"ptxas"
        /*0030*/ 	.string	"Cuda compilation tools, release 13.0, V13.0.88"
        /*0030*/ 	.string	"Build cuda_13.0.r13.0/compiler.36424714_0"
        /*0030*/ 	.string	"-arch sm_100 "



//--------------------- .note.nv.cuinfo           --------------------------
	.section	.note.nv.cuinfo,"",@"SHT_NOTE"
	.sectionflags	@"SHF_NOTE_NV_CUINFO"
        /*0018*/ 	.short	0x0002
        /*001a*/ 	.short	0x0050
        /*001c*/ 	.short	0x0082
	.zero		2


//--------------------- .nv.info                  --------------------------
	.section	.nv.info,"",@"SHT_CUDA_INFO"
	.align	4


	//----- nvinfo : EIATTR_REGCOUNT
	.align		4
        /*0000*/ 	.byte	0x04, 0x2f
        /*0002*/ 	.short	(.L_1 - .L_0)
	.align		4
.L_0:
        /*0004*/ 	.word	index@(Fused_Reciprocal_split_10025772447073167632_kernel0)
        /*0008*/ 	.word	0x0000000d


	//----- nvinfo : EIATTR_FRAME_SIZE
	.align		4
.L_1:
        /*000c*/ 	.byte	0x04, 0x11
        /*000e*/ 	.short	(.L_3 - .L_2)
	.align		4
.L_2:
        /*0010*/ 	.word	index@($__internal_0_$__cuda_sm20_rcp_rn_f32_slowpath)
        /*0014*/ 	.word	0x00000000


	//----- nvinfo : EIATTR_FRAME_SIZE
	.align		4
.L_3:
        /*0018*/ 	.byte	0x04, 0x11
        /*001a*/ 	.short	(.L_5 - .L_4)
	.align		4
.L_4:
        /*001c*/ 	.word	index@(Fused_Reciprocal_split_10025772447073167632_kernel0)
        /*0020*/ 	.word	0x00000000


	//----- nvinfo : EIATTR_MIN_STACK_SIZE
	.align		4
.L_5:
        /*0024*/ 	.byte	0x04, 0x12
        /*0026*/ 	.short	(.L_7 - .L_6)
	.align		4
.L_6:
        /*0028*/ 	.word	index@(Fused_Reciprocal_split_10025772447073167632_kernel0)
        /*002c*/ 	.word	0x00000000
.L_7:


//--------------------- .nv.compat                --------------------------
	.section	.nv.compat,"",@"SHT_CUDA_COMPAT_INFO"
	.align	4
        /*0000*/ 	.byte	0x02, 0x09, 0x00, 0x00, 0x02, 0x02, 0x01, 0x00, 0x02, 0x05, 0x05, 0x00, 0x03, 0x07, 0x01, 0x01
        /*0010*/ 	.byte	0x02, 0x03, 0x00, 0x00, 0x02, 0x06, 0x01, 0x00, 0x04, 0x0b, 0x08, 0x00, 0x09, 0x00, 0x00, 0x00
        /*0020*/ 	.byte	0x00, 0x00, 0x00, 0x00


//--------------------- .nv.info.Fused_Reciprocal_split_10025772447073167632_kernel0 --------------------------
	.section	.nv.info.Fused_Reciprocal_split_10025772447073167632_kernel0,"",@"SHT_CUDA_INFO"
	.sectionflags	@""
	.align	4


	//----- nvinfo : EIATTR_CUDA_API_VERSION
	.align		4
        /*0000*/ 	.byte	0x04, 0x37
        /*0002*/ 	.short	(.L_9 - .L_8)
.L_8:
        /*0004*/ 	.word	0x00000082


	//----- nvinfo : EIATTR_KPARAM_INFO
	.align		4
.L_9:
        /*0008*/ 	.byte	0x04, 0x17
        /*000a*/ 	.short	(.L_11 - .L_10)
.L_10:
        /*000c*/ 	.word	0x00000000
        /*0010*/ 	.short	0x0001
        /*0012*/ 	.short	0x0008
        /*0014*/ 	.byte	0x00, 0xf0, 0x21, 0x00


	//----- nvinfo : EIATTR_KPARAM_INFO
	.align		4
.L_11:
        /*0018*/ 	.byte	0x04, 0x17
        /*001a*/ 	.short	(.L_13 - .L_12)
.L_12:
        /*001c*/ 	.word	0x00000000
        /*0020*/ 	.short	0x0000
        /*0022*/ 	.short	0x0000
        /*0024*/ 	.byte	0x00, 0xf0, 0x21, 0x00


	//----- nvinfo : EIATTR_SPARSE_MMA_MASK
	.align		4
.L_13:
        /*0028*/ 	.byte	0x03, 0x50
        /*002a*/ 	.short	0x0000


	//----- nvinfo : EIATTR_MAXREG_COUNT
	.align		4
        /*002c*/ 	.byte	0x03, 0x1b
        /*002e*/ 	.short	0x00ff


	//----- nvinfo : EIATTR_MERCURY_ISA_VERSION
	.align		4
        /*0030*/ 	.byte	0x03, 0x5f
        /*0032*/ 	.short	0x0101


	//----- nvinfo : EIATTR_VRC_CTA_INIT_COUNT
	.align		4
        /*0034*/ 	.byte	0x02, 0x4a
	.zero		1
	.zero		1


	//----- nvinfo : EIATTR_EXIT_INSTR_OFFSETS
	.align		4
        /*0038*/ 	.byte	0x04, 0x1c
        /*003a*/ 	.short	(.L_15 - .L_14)


	//   ....[0]....
.L_14:
        /*003c*/ 	.word	0x00000110


	//----- nvinfo : EIATTR_CRS_STACK_SIZE
	.align		4
.L_15:
        /*0040*/ 	.byte	0x04, 0x1e
        /*0042*/ 	.short	(.L_17 - .L_16)
.L_16:
        /*0044*/ 	.word	0x00000000


	//----- nvinfo : EIATTR_CBANK_PARAM_SIZE
	.align		4
.L_17:
        /*0048*/ 	.byte	0x03, 0x19
        /*004a*/ 	.short	0x0010


	//----- nvinfo : EIATTR_PARAM_CBANK
	.align		4
        /*004c*/ 	.byte	0x04, 0x0a
        /*004e*/ 	.short	(.L_19 - .L_18)
	.align		4
.L_18:
        /*0050*/ 	.word	index@(.nv.constant0.Fused_Reciprocal_split_10025772447073167632_kernel0)
        /*0054*/ 	.short	0x0380
        /*0056*/ 	.short	0x0010


	//----- nvinfo : EIATTR_SW_WAR
	.align		4
.L_19:
        /*0058*/ 	.byte	0x04, 0x36
        /*005a*/ 	.short	(.L_21 - .L_20)
.L_20:
        /*005c*/ 	.word	0x00000008
.L_21:


//--------------------- .nv.callgraph             --------------------------
	.section	.nv.callgraph,"",@"SHT_CUDA_CALLGRAPH"
	.align	4
	.sectionentsize	8
	.align		4
        /*0000*/ 	.word	0x00000000
	.align		4
        /*0004*/ 	.word	0xffffffff
	.align		4
        /*0008*/ 	.word	0x00000000
	.align		4
        /*000c*/ 	.word	0xfffffffe
	.align		4
        /*0010*/ 	.word	0x00000000
	.align		4
        /*0014*/ 	.word	0xfffffffd
	.align		4
        /*0018*/ 	.word	0x00000000
	.align		4
        /*001c*/ 	.word	0xfffffffc


//--------------------- .text.Fused_Reciprocal_split_10025772447073167632_kernel0 --------------------------
	.section	.text.Fused_Reciprocal_split_10025772447073167632_kernel0,"ax",@progbits
	.align	128
        .global         Fused_Reciprocal_split_10025772447073167632_kernel0
        .type           Fused_Reciprocal_split_10025772447073167632_kernel0,@function
        .size           Fused_Reciprocal_split_10025772447073167632_kernel0,(.L_x_6 - Fused_Reciprocal_split_10025772447073167632_kernel0)
        .other          Fused_Reciprocal_split_10025772447073167632_kernel0,@"STO_CUDA_ENTRY STV_DEFAULT"
Fused_Reciprocal_split_10025772447073167632_kernel0:
.text.Fused_Reciprocal_split_10025772447073167632_kernel0:
[----:B------:R-:W-:Y:S08]  /*0000*/  LDC R1, c[0x0][0x37c] ;  /* 0x0000df00ff017b82 */ /* 0x000ff00000000800 */
[----:B------:R-:W0:Y:S01]  /*0010*/  LDC.64 R2, c[0x0][0x380] ;  /* 0x0000e000ff027b82 */ /* 0x000e220000000a00 */
[----:B------:R-:W0:Y:S02]  /*0020*/  LDCU.64 UR4, c[0x0][0x358] ;  /* 0x00006b00ff0477ac */ /* 0x000e240008000a00 */
[----:B0-----:R-:W2:Y:S02]  /*0030*/  LDG.E.CONSTANT R0, desc[UR4][R2.64] ;  /* 0x0000000402007981 */ /* 0x001ea4000c1e9900 */
[----:B--2---:R-:W-:-:S05]  /*0040*/  VIADD R4, R0, 0x1800000 ;  /* 0x0180000000047836 */ /* 0x004fca0000000000 */
[----:B------:R-:W-:-:S04]  /*0050*/  LOP3.LUT R4, R4, 0x7f800000, RZ, 0xc0, !PT ;  /* 0x7f80000004047812 */ /* 0x000fc800078ec0ff */
[----:B------:R-:W-:-:S13]  /*0060*/  ISETP.GT.U32.AND P0, PT, R4, 0x1ffffff, PT ;  /* 0x01ffffff0400780c */ /* 0x000fda0003f04070 */
[----:B------:R-:W-:Y:S05]  /*0070*/  @P0 BRA `(.L_x_0) ;  /* 0x00000000000c0947 */ /* 0x000fea0003800000 */
[----:B------:R-:W-:-:S07]  /*0080*/  MOV R2, 0xa0 ;  /* 0x000000a000027802 */ /* 0x000fce0000000f00 */
[----:B------:R-:W-:Y:S05]  /*0090*/  CALL.REL.NOINC `($__internal_0_$__cuda_sm20_rcp_rn_f32_slowpath) ;  /* 0x0000000000207944 */ /* 0x000fea0003c00000 */
[----:B------:R-:W-:Y:S05]  /*00a0*/  BRA `(.L_x_1) ;  /* 0x0000000000107947 */ /* 0x000fea0003800000 */
.L_x_0:
[----:B------:R-:W0:Y:S02]  /*00b0*/  MUFU.RCP R5, R0 ;  /* 0x0000000000057308 */ /* 0x000e240000001000 */
[----:B0-----:R-:W-:-:S04]  /*00c0*/  FFMA R2, R0, R5, -1 ;  /* 0xbf80000000027423 */ /* 0x001fc80000000005 */
[----:B------:R-:W-:-:S04]  /*00d0*/  FADD.FTZ R2, -R2, -RZ ;  /* 0x800000ff02027221 */ /* 0x000fc80000010100 */
[----:B------:R-:W-:-:S07]  /*00e0*/  FFMA R5, R5, R2, R5 ;  /* 0x0000000205057223 */ /* 0x000fce0000000005 */
.L_x_1:
[----:B------:R-:W0:Y:S02]  /*00f0*/  LDC.64 R2, c[0x0][0x388] ;  /* 0x0000e200ff027b82 */ /* 0x000e240000000a00 */
[----:B0-----:R-:W-:Y:S01]  /*0100*/  STG.E desc[UR4][R2.64], R5 ;  /* 0x0000000502007986 */ /* 0x001fe2000c101904 */
[----:B------:R-:W-:Y:S05]  /*0110*/  EXIT ;  /* 0x000000000000794d */ /* 0x000fea0003800000 */
        .weak           $__internal_0_$__cuda_sm20_rcp_rn_f32_slowpath
        .type           $__internal_0_$__cuda_sm20_rcp_rn_f32_slowpath,@function
        .size           $__internal_0_$__cuda_sm20_rcp_rn_f32_slowpath,(.L_x_6 - $__internal_0_$__cuda_sm20_rcp_rn_f32_slowpath)
$__internal_0_$__cuda_sm20_rcp_rn_f32_slowpath:
[----:B------:R-:W-:-:S05]  /*0120*/  IMAD.SHL.U32 R3, R0, 0x2, RZ ;  /* 0x0000000200037824 */ /* 0x000fca00078e00ff */
[----:B------:R-:W-:-:S04]  /*0130*/  SHF.R.U32.HI R3, RZ, 0x18, R3 ;  /* 0x00000018ff037819 */ /* 0x000fc80000011603 */
[----:B------:R-:W-:-:S13]  /*0140*/  ISETP.NE.U32.AND P0, PT, R3, RZ, PT ;  /* 0x000000ff0300720c */ /* 0x000fda0003f05070 */
[----:B------:R-:W-:Y:S05]  /*0150*/  @P0 BRA `(.L_x_2) ;  /* 0x00000000002c0947 */ /* 0x000fea0003800000 */
[----:B------:R-:W-:-:S05]  /*0160*/  IMAD.SHL.U32 R3, R0, 0x2, RZ ;  /* 0x0000000200037824 */ /* 0x000fca00078e00ff */
[----:B------:R-:W-:-:S13]  /*0170*/  ISETP.NE.AND P0, PT, R3, RZ, PT ;  /* 0x000000ff0300720c */ /* 0x000fda0003f05270 */
[----:B------:R2:W3:Y:S01]  /*0180*/  @!P0 MUFU.RCP R3, R0 ;  /* 0x0000000000038308 */ /* 0x0004e20000001000 */
[----:B------:R-:W-:Y:S05]  /*0190*/  @!P0 BRA `(.L_x_3) ;  /* 0x0000000000a48947 */ /* 0x000fea0003800000 */
[----:B------:R-:W-:-:S04]  /*01a0*/  FFMA R4, R0, 1.84467440737095516160e+19, RZ ;  /* 0x5f80000000047823 */ /* 0x000fc800000000ff */
[----:B---3--:R-:W2:Y:S02]  /*01b0*/  MUFU.RCP R3, R4 ;  /* 0x0000000400037308 */ /* 0x008ea40000001000 */
[----:B--2---:R-:W-:-:S04]  /*01c0*/  FFMA R0, R4, R3, -1 ;  /* 0xbf80000004007423 */ /* 0x004fc80000000003 */
[----:B------:R-:W-:-:S04]  /*01d0*/  FADD.FTZ R0, -R0, -RZ ;  /* 0x800000ff00007221 */ /* 0x000fc80000010100 */
[----:B------:R-:W-:-:S04]  /*01e0*/  FFMA R0, R3, R0, R3 ;  /* 0x0000000003007223 */ /* 0x000fc80000000003 */
[----:B------:R-:W-:Y:S01]  /*01f0*/  FFMA R3, R0, 1.84467440737095516160e+19, RZ ;  /* 0x5f80000000037823 */ /* 0x000fe200000000ff */
[----:B------:R-:W-:Y:S06]  /*0200*/  BRA `(.L_x_3) ;  /* 0x0000000000887947 */ /* 0x000fec0003800000 */
.L_x_2:
[----:B------:R-:W-:-:S05]  /*0210*/  VIADD R4, R3, 0xffffff03 ;  /* 0xffffff0303047836 */ /* 0x000fca0000000000 */
[----:B------:R-:W-:-:S13]  /*0220*/  ISETP.GT.U32.AND P0, PT, R4, 0x1, PT ;  /* 0x000000010400780c */ /* 0x000fda0003f04070 */
[----:B------:R-:W-:Y:S05]  /*0230*/  @P0 BRA `(.L_x_4) ;  /* 0x0000000000780947 */ /* 0x000fea0003800000 */
[----:B------:R-:W-:Y:S01]  /*0240*/  LOP3.LUT R5, R0, 0x7fffff, RZ, 0xc0, !PT ;  /* 0x007fffff00057812 */ /* 0x000fe200078ec0ff */
[----:B------:R-:W-:-:S03]  /*0250*/  IMAD.MOV.U32 R9, RZ, RZ, 0x3 ;  /* 0x00000003ff097424 */ /* 0x000fc600078e00ff */
[----:B------:R-:W-:Y:S02]  /*0260*/  LOP3.LUT R5, R5, 0x3f800000, RZ, 0xfc, !PT ;  /* 0x3f80000005057812 */ /* 0x000fe400078efcff */
[----:B------:R-:W-:Y:S02]  /*0270*/  SHF.L.U32 R10, R9, R4, RZ ;  /* 0x00000004090a7219 */ /* 0x000fe400000006ff */
[----:B------:R-:W0:Y:S02]  /*0280*/  MUFU.RCP R6, R5 ;  /* 0x0000000500067308 */ /* 0x000e240000001000 */
[----:B0-----:R-:W-:-:S04]  /*0290*/  FFMA R7, R5, R6, -1 ;  /* 0xbf80000005077423 */ /* 0x001fc80000000006 */
[----:B------:R-:W-:-:S04]  /*02a0*/  FADD.FTZ R7, -R7, -RZ ;  /* 0x800000ff07077221 */ /* 0x000fc80000010100 */
[CCC-:B------:R-:W-:Y:S01]  /*02b0*/  FFMA.RM R8, R6.reuse, R7.reuse, R6.reuse ;  /* 0x0000000706087223 */ /* 0x1c0fe20000004006 */
[----:B------:R-:W-:-:S04]  /*02c0*/  FFMA.RP R7, R6, R7, R6 ;  /* 0x0000000706077223 */ /* 0x000fc80000008006 */
[C---:B------:R-:W-:Y:S02]  /*02d0*/  LOP3.LUT R6, R8.reuse, 0x7fffff, RZ, 0xc0, !PT ;  /* 0x007fffff08067812 */ /* 0x040fe400078ec0ff */
[----:B------:R-:W-:Y:S02]  /*02e0*/  FSETP.NEU.FTZ.AND P0, PT, R8, R7, PT ;  /* 0x000000070800720b */ /* 0x000fe40003f1d000 */
[----:B------:R-:W-:Y:S02]  /*02f0*/  LOP3.LUT R7, R6, 0x800000, RZ, 0xfc, !PT ;  /* 0x0080000006077812 */ /* 0x000fe400078efcff */
[----:B------:R-:W-:Y:S02]  /*0300*/  SEL R6, RZ, 0xffffffff, !P0 ;  /* 0xffffffffff067807 */ /* 0x000fe40004000000 */
[----:B------:R-:W-:-:S03]  /*0310*/  LOP3.LUT R5, R10, R7, RZ, 0xc0, !PT ;  /* 0x000000070a057212 */ /* 0x000fc600078ec0ff */
[----:B------:R-:W-:Y:S01]  /*0320*/  IMAD.MOV R6, RZ, RZ, -R6 ;  /* 0x000000ffff067224 */ /* 0x000fe200078e0a06 */
[----:B------:R-:W-:-:S04]  /*0330*/  SHF.R.U32.HI R5, RZ, R4, R5 ;  /* 0x00000004ff057219 */ /* 0x000fc80000011605 */
[----:B------:R-:W-:Y:S02]  /*0340*/  LOP3.LUT P1, RZ, R6, R4, R7, 0xf8, !PT ;  /* 0x0000000406ff7212 */ /* 0x000fe4000782f807 */
[C---:B------:R-:W-:Y:S02]  /*0350*/  LOP3.LUT P0, RZ, R5.reuse, 0x1, RZ, 0xc0, !PT ;  /* 0x0000000105ff7812 */ /* 0x040fe4000780c0ff */
[----:B------:R-:W-:-:S04]  /*0360*/  LOP3.LUT P2, RZ, R5, 0x2, RZ, 0xc0, !PT ;  /* 0x0000000205ff7812 */ /* 0x000fc8000784c0ff */
[----:B------:R-:W-:Y:S02]  /*0370*/  PLOP3.LUT P0, PT, P0, P1, P2, 0xe0, 0x0 ;  /* 0x000000000000781c */ /* 0x000fe40000703c20 */
[----:B------:R-:W-:Y:S02]  /*0380*/  LOP3.LUT P1, RZ, R0, 0x7fffff, RZ, 0xc0, !PT ;  /* 0x007fffff00ff7812 */ /* 0x000fe4000782c0ff */
[----:B------:R-:W-:-:S05]  /*0390*/  SEL R4, RZ, 0x1, !P0 ;  /* 0x00000001ff047807 */ /* 0x000fca0004000000 */
[----:B------:R-:W-:-:S05]  /*03a0*/  IMAD.MOV R4, RZ, RZ, -R4 ;  /* 0x000000ffff047224 */ /* 0x000fca00078e0a04 */
[----:B------:R-:W-:Y:S01]  /*03b0*/  ISETP.GE.AND P0, PT, R4, RZ, PT ;  /* 0x000000ff0400720c */ /* 0x000fe20003f06270 */
[----:B------:R-:W-:-:S05]  /*03c0*/  VIADD R4, R3, 0xffffff04 ;  /* 0xffffff0403047836 */ /* 0x000fca0000000000 */
[----:B------:R-:W-:-:S07]  /*03d0*/  SHF.R.U32.HI R3, RZ, R4, R7 ;  /* 0x00000004ff037219 */ /* 0x000fce0000011607 */
[----:B------:R-:W-:-:S04]  /*03e0*/  @!P0 VIADD R3, R3, 0x1 ;  /* 0x0000000103038836 */ /* 0x000fc80000000000 */
[----:B------:R-:W-:-:S05]  /*03f0*/  @!P1 IMAD.SHL.U32 R3, R3, 0x2, RZ ;  /* 0x0000000203039824 */ /* 0x000fca00078e00ff */
[----:B------:R-:W-:Y:S01]  /*0400*/  LOP3.LUT R3, R3, 0x80000000, R0, 0xf8, !PT ;  /* 0x8000000003037812 */ /* 0x000fe200078ef800 */
[----:B------:R-:W-:Y:S06]  /*0410*/  BRA `(.L_x_3) ;  /* 0x0000000000047947 */ /* 0x000fec0003800000 */
.L_x_4:
[----:B------:R0:W1:Y:S02]  /*0420*/  MUFU.RCP R3, R0 ;  /* 0x0000000000037308 */ /* 0x0000640000001000 */
.L_x_3:
[----:B-1-3--:R-:W-:Y:S02]  /*0430*/  IMAD.MOV.U32 R5, RZ, RZ, R3 ;  /* 0x000000ffff057224 */ /* 0x00afe400078e0003 */
[----:B------:R-:W-:-:S04]  /*0440*/  IMAD.MOV.U32 R3, RZ, RZ, 0x0 ;  /* 0x00000000ff037424 */ /* 0x000fc800078e00ff */
[----:B0-2---:R-:W-:Y:S05]  /*0450*/  RET.REL.NODEC R2 `(Fused_Reciprocal_split_10025772447073167632_kernel0) ;  /* 0xfffffff802e87950 */ /* 0x005fea0003c3ffff */
.L_x_5:
[----:B------:R-:W-:-:S00]  /*0460*/  BRA `(.L_x_5) ;  /* 0xfffffffc00fc7947 */ /* 0x000fc0000383ffff */
[----:B------:R-:W-:-:S00]  /*0470*/  NOP ;  /* 0x0000000000007918 */ /* 0x000fc00000000000 */
        /* <DEDUP_REMOVED lines=8> */
.L_x_6:


//--------------------- .nv.shared.reserved.0     --------------------------
	.section	.nv.shared.reserved.0,"aw",@nobits
	.weak		__nv_reservedSMEM_offset_0_alias
	.size		__nv_reservedSMEM_offset_0_alias, 0, 64
	.other		__nv_reservedSMEM_offset_0_alias,@"STO_CUDA_RESERVED_SHARED STV_DEFAULT"
__nv_reservedSMEM_offset_0_alias:
	.zero		0
	.zero		64


//--------------------- .nv.constant0.Fused_Reciprocal_split_10025772447073167632_kernel0 --------------------------
	.section	.nv.constant0.Fused_Reciprocal_split_10025772447073167632_kernel0,"a",@progbits
	.sectionflags	@""
	.align	4
.nv.constant0.Fused_Reciprocal_split_10025772447073167632_kernel0:
	.zero		912


//--------------------- SYMBOLS --------------------------

	.type		.nv.reservedSmem.offset0,@object
	.size		.nv.reservedSmem.offset0,0x4
